//
// Generated by NVIDIA NVVM Compiler
//
// Compiler Build ID: CL-36424714
// Cuda compilation tools, release 13.0, V13.0.88
// Based on NVVM 20.0.0
//

.version 9.0
.target sm_100
.address_size 64

	// .globl	_Z9gpuIntFunPiS_S_

.visible .entry _Z9gpuIntFunPiS_S_(
	.param .u64 .ptr .align 1 _Z9gpuIntFunPiS_S__param_0,
	.param .u64 .ptr .align 1 _Z9gpuIntFunPiS_S__param_1,
	.param .u64 .ptr .align 1 _Z9gpuIntFunPiS_S__param_2
)
{
	.reg .b32 	%r<8>;
	.reg .b64 	%rd<11>;

	ld.param.u64 	%rd1, [_Z9gpuIntFunPiS_S__param_0];
	ld.param.u64 	%rd2, [_Z9gpuIntFunPiS_S__param_1];
	ld.param.u64 	%rd3, [_Z9gpuIntFunPiS_S__param_2];
	cvta.to.global.u64 	%rd4, %rd3;
	cvta.to.global.u64 	%rd5, %rd2;
	cvta.to.global.u64 	%rd6, %rd1;
	mov.u32 	%r1, %ctaid.x;
	mov.u32 	%r2, %ntid.x;
	mov.u32 	%r3, %tid.x;
	mad.lo.s32 	%r4, %r1, %r2, %r3;
	mul.wide.s32 	%rd7, %r4, 4;
	add.s64 	%rd8, %rd6, %rd7;
	ld.global.u32 	%r5, [%rd8];
	add.s64 	%rd9, %rd5, %rd7;
	ld.global.u32 	%r6, [%rd9];
	add.s32 	%r7, %r6, %r5;
	add.s64 	%rd10, %rd4, %rd7;
	st.global.u32 	[%rd10], %r7;
	ret;

}
	// .globl	_Z11gpuFloatFunPfS_S_
.visible .entry _Z11gpuFloatFunPfS_S_(
	.param .u64 .ptr .align 1 _Z11gpuFloatFunPfS_S__param_0,
	.param .u64 .ptr .align 1 _Z11gpuFloatFunPfS_S__param_1,
	.param .u64 .ptr .align 1 _Z11gpuFloatFunPfS_S__param_2
)
{
	.reg .b32 	%r<5>;
	.reg .b32 	%f<4>;
	.reg .b64 	%rd<11>;

	ld.param.u64 	%rd1, [_Z11gpuFloatFunPfS_S__param_0];
	ld.param.u64 	%rd2, [_Z11gpuFloatFunPfS_S__param_1];
	ld.param.u64 	%rd3, [_Z11gpuFloatFunPfS_S__param_2];
	cvta.to.global.u64 	%rd4, %rd3;
	cvta.to.global.u64 	%rd5, %rd2;
	cvta.to.global.u64 	%rd6, %rd1;
	mov.u32 	%r1, %ctaid.x;
	mov.u32 	%r2, %ntid.x;
	mov.u32 	%r3, %tid.x;
	mad.lo.s32 	%r4, %r1, %r2, %r3;
	mul.wide.s32 	%rd7, %r4, 4;
	add.s64 	%rd8, %rd6, %rd7;
	ld.global.f32 	%f1, [%rd8];
	add.s64 	%rd9, %rd5, %rd7;
	ld.global.f32 	%f2, [%rd9];
	add.f32 	%f3, %f1, %f2;
	add.s64 	%rd10, %rd4, %rd7;
	st.global.f32 	[%rd10], %f3;
	ret;

}


// ===== COMPILED SASS (sm_100) =====

	.target	sm_100

	.elftype	@"ET_EXEC"


//--------------------- .note.nv.tkinfo           --------------------------
	.section	.note.nv.tkinfo,"",@"SHT_NOTE"
	.sectionflags	@"SHF_NOTE_NV_TKINFO"
	.tkinfo
        /*0018*/ 	.word	0x00000002
        /*0030*/ 	.string	""
        /*0030*/ 	.string	"ptxas"
        /*0030*/ 	.string	"Cuda compilation tools, release 13.0, V13.0.88"
        /*0030*/ 	.string	"Build cuda_13.0.r13.0/compiler.36424714_0"
        /*0030*/ 	.string	"-arch sm_100 -m 64 "



//--------------------- .note.nv.cuinfo           --------------------------
	.section	.note.nv.cuinfo,"",@"SHT_NOTE"
	.sectionflags	@"SHF_NOTE_NV_CUINFO"
        /*0018*/ 	.short	0x0002
        /*001a*/ 	.short	0x0064
        /*001c*/ 	.short	0x0082
	.zero		2


//--------------------- .nv.info                  --------------------------
	.section	.nv.info,"",@"SHT_CUDA_INFO"
	.align	4


	//----- nvinfo : EIATTR_REGCOUNT
	.align		4
        /*0000*/ 	.byte	0x04, 0x2f
        /*0002*/ 	.short	(.L_1 - .L_0)
	.align		4
.L_0:
        /*0004*/ 	.word	index@(_Z9gpuIntFunPiS_S_)
        /*0008*/ 	.word	0x0000000c


	//----- nvinfo : EIATTR_FRAME_SIZE
	.align		4
.L_1:
        /*000c*/ 	.byte	0x04, 0x11
        /*000e*/ 	.short	(.L_3 - .L_2)
	.align		4
.L_2:
        /*0010*/ 	.word	index@(_Z9gpuIntFunPiS_S_)
        /*0014*/ 	.word	0x00000000


	//----- nvinfo : EIATTR_REGCOUNT
	.align		4
.L_3:
        /*0018*/ 	.byte	0x04, 0x2f
        /*001a*/ 	.short	(.L_5 - .L_4)
	.align		4
.L_4:
        /*001c*/ 	.word	index@(_Z11gpuFloatFunPfS_S_)
        /*0020*/ 	.word	0x0000000c


	//----- nvinfo : EIATTR_FRAME_SIZE
	.align		4
.L_5:
        /*0024*/ 	.byte	0x04, 0x11
        /*0026*/ 	.short	(.L_7 - .L_6)
	.align		4
.L_6:
        /*0028*/ 	.word	index@(_Z11gpuFloatFunPfS_S_)
        /*002c*/ 	.word	0x00000000


	//----- nvinfo : EIATTR_MIN_STACK_SIZE
	.align		4
.L_7:
        /*0030*/ 	.byte	0x04, 0x12
        /*0032*/ 	.short	(.L_9 - .L_8)
	.align		4
.L_8:
        /*0034*/ 	.word	index@(_Z11gpuFloatFunPfS_S_)
        /*0038*/ 	.word	0x00000000


	//----- nvinfo : EIATTR_MIN_STACK_SIZE
	.align		4
.L_9:
        /*003c*/ 	.byte	0x04, 0x12
        /*003e*/ 	.short	(.L_11 - .L_10)
	.align		4
.L_10:
        /*0040*/ 	.word	index@(_Z9gpuIntFunPiS_S_)
        /*0044*/ 	.word	0x00000000
.L_11:


//--------------------- .nv.compat                --------------------------
	.section	.nv.compat,"",@"SHT_CUDA_COMPAT_INFO"
	.align	4
        /*0000*/ 	.byte	0x02, 0x09, 0x00, 0x00, 0x02, 0x02, 0x01, 0x00, 0x02, 0x05, 0x05, 0x00, 0x03, 0x07, 0x01, 0x01
        /*0010*/ 	.byte	0x02, 0x03, 0x00, 0x00, 0x02, 0x06, 0x01, 0x00, 0x04, 0x0b, 0x08, 0x00, 0x09, 0x00, 0x00, 0x00
        /*0020*/ 	.byte	0x00, 0x00, 0x00, 0x00


//--------------------- .nv.info._Z11gpuFloatFunPfS_S_ --------------------------
	.section	.nv.info._Z11gpuFloatFunPfS_S_,"",@"SHT_CUDA_INFO"
	.sectionflags	@""
	.align	4


	//----- nvinfo : EIATTR_CUDA_API_VERSION
	.align		4
        /*0000*/ 	.byte	0x04, 0x37
        /*0002*/ 	.short	(.L_13 - .L_12)
.L_12:
        /*0004*/ 	.word	0x00000082


	//----- nvinfo : EIATTR_KPARAM_INFO
	.align		4
.L_13:
        /*0008*/ 	.byte	0x04, 0x17
        /*000a*/ 	.short	(.L_15 - .L_14)
.L_14:
        /*000c*/ 	.word	0x00000000
        /*0010*/ 	.short	0x0002
        /*0012*/ 	.short	0x0010
        /*0014*/ 	.byte	0x00, 0xf5, 0x21, 0x00


	//----- nvinfo : EIATTR_KPARAM_INFO
	.align		4
.L_15:
        /*0018*/ 	.byte	0x04, 0x17
        /*001a*/ 	.short	(.L_17 - .L_16)
.L_16:
        /*001c*/ 	.word	0x00000000
        /*0020*/ 	.short	0x0001
        /*0022*/ 	.short	0x0008
        /*0024*/ 	.byte	0x00, 0xf5, 0x21, 0x00


	//----- nvinfo : EIATTR_KPARAM_INFO
	.align		4
.L_17:
        /*0028*/ 	.byte	0x04, 0x17
        /*002a*/ 	.short	(.L_19 - .L_18)
.L_18:
        /*002c*/ 	.word	0x00000000
        /*0030*/ 	.short	0x0000
        /*0032*/ 	.short	0x0000
        /*0034*/ 	.byte	0x00, 0xf5, 0x21, 0x00


	//----- nvinfo : EIATTR_SPARSE_MMA_MASK
	.align		4
.L_19:
        /*0038*/ 	.byte	0x03, 0x50
        /*003a*/ 	.short	0x0000


	//----- nvinfo : EIATTR_MAXREG_COUNT
	.align		4
        /*003c*/ 	.byte	0x03, 0x1b
        /*003e*/ 	.short	0x00ff


	//----- nvinfo : EIATTR_MERCURY_ISA_VERSION
	.align		4
        /*0040*/ 	.byte	0x03, 0x5f
        /*0042*/ 	.short	0x0101


	//----- nvinfo : EIATTR_VRC_CTA_INIT_COUNT
	.align		4
        /*0044*/ 	.byte	0x02, 0x4a
	.zero		1
	.zero		1


	//----- nvinfo : EIATTR_EXIT_INSTR_OFFSETS
	.align		4
        /*0048*/ 	.byte	0x04, 0x1c
        /*004a*/ 	.short	(.L_21 - .L_20)


	//   ....[0]....
.L_20:
        /*004c*/ 	.word	0x00000100


	//----- nvinfo : EIATTR_CBANK_PARAM_SIZE
	.align		4
.L_21:
        /*0050*/ 	.byte	0x03, 0x19
        /*0052*/ 	.short	0x0018


	//----- nvinfo : EIATTR_PARAM_CBANK
	.align		4
        /*0054*/ 	.byte	0x04, 0x0a
        /*0056*/ 	.short	(.L_23 - .L_22)
	.align		4
.L_22:
        /*0058*/ 	.word	index@(.nv.constant0._Z11gpuFloatFunPfS_S_)
        /*005c*/ 	.short	0x0380
        /*005e*/ 	.short	0x0018


	//----- nvinfo : EIATTR_SW_WAR
	.align		4
.L_23:
        /*0060*/ 	.byte	0x04, 0x36
        /*0062*/ 	.short	(.L_25 - .L_24)
.L_24:
        /*0064*/ 	.word	0x00000008
.L_25:


//--------------------- .nv.info._Z9gpuIntFunPiS_S_ --------------------------
	.section	.nv.info._Z9gpuIntFunPiS_S_,"",@"SHT_CUDA_INFO"
	.sectionflags	@""
	.align	4


	//----- nvinfo : EIATTR_CUDA_API_VERSION
	.align		4
        /*0000*/ 	.byte	0x04, 0x37
        /*0002*/ 	.short	(.L_27 - .L_26)
.L_26:
        /*0004*/ 	.word	0x00000082


	//----- nvinfo : EIATTR_KPARAM_INFO
	.align		4
.L_27:
        /*0008*/ 	.byte	0x04, 0x17
        /*000a*/ 	.short	(.L_29 - .L_28)
.L_28:
        /*000c*/ 	.word	0x00000000
        /*0010*/ 	.short	0x0002
        /*0012*/ 	.short	0x0010
        /*0014*/ 	.byte	0x00, 0xf5, 0x21, 0x00


	//----- nvinfo : EIATTR_KPARAM_INFO
	.align		4
.L_29:
        /*0018*/ 	.byte	0x04, 0x17
        /*001a*/ 	.short	(.L_31 - .L_30)
.L_30:
        /*001c*/ 	.word	0x00000000
        /*0020*/ 	.short	0x0001
        /*0022*/ 	.short	0x0008
        /*0024*/ 	.byte	0x00, 0xf5, 0x21, 0x00


	//----- nvinfo : EIATTR_KPARAM_INFO
	.align		4
.L_31:
        /*0028*/ 	.byte	0x04, 0x17
        /*002a*/ 	.short	(.L_33 - .L_32)
.L_32:
        /*002c*/ 	.word	0x00000000
        /*0030*/ 	.short	0x0000
        /*0032*/ 	.short	0x0000
        /*0034*/ 	.byte	0x00, 0xf5, 0x21, 0x00


	//----- nvinfo : EIATTR_SPARSE_MMA_MASK
	.align		4
.L_33:
        /*0038*/ 	.byte	0x03, 0x50
        /*003a*/ 	.short	0x0000


	//----- nvinfo : EIATTR_MAXREG_COUNT
	.align		4
        /*003c*/ 	.byte	0x03, 0x1b
        /*003e*/ 	.short	0x00ff


	//----- nvinfo : EIATTR_MERCURY_ISA_VERSION
	.align		4
        /*0040*/ 	.byte	0x03, 0x5f
        /*0042*/ 	.short	0x0101


	//----- nvinfo : EIATTR_VRC_CTA_INIT_COUNT
	.align		4
        /*0044*/ 	.byte	0x02, 0x4a
	.zero		1
	.zero		1


	//----- nvinfo : EIATTR_EXIT_INSTR_OFFSETS
	.align		4
        /*0048*/ 	.byte	0x04, 0x1c
        /*004a*/ 	.short	(.L_35 - .L_34)


	//   ....[0]....
.L_34:
        /*004c*/ 	.word	0x00000100


	//----- nvinfo : EIATTR_CBANK_PARAM_SIZE
	.align		4
.L_35:
        /*0050*/ 	.byte	0x03, 0x19
        /*0052*/ 	.short	0x0018


	//----- nvinfo : EIATTR_PARAM_CBANK
	.align		4
        /*0054*/ 	.byte	0x04, 0x0a
        /*0056*/ 	.short	(.L_37 - .L_36)
	.align		4
.L_36:
        /*0058*/ 	.word	index@(.nv.constant0._Z9gpuIntFunPiS_S_)
        /*005c*/ 	.short	0x0380
        /*005e*/ 	.short	0x0018


	//----- nvinfo : EIATTR_SW_WAR
	.align		4
.L_37:
        /*0060*/ 	.byte	0x04, 0x36
        /*0062*/ 	.short	(.L_39 - .L_38)
.L_38:
        /*0064*/ 	.word	0x00000008
.L_39:


//--------------------- .nv.callgraph             --------------------------
	.section	.nv.callgraph,"",@"SHT_CUDA_CALLGRAPH"
	.align	4
	.sectionentsize	8
	.align		4
        /*0000*/ 	.word	0x00000000
	.align		4
        /*0004*/ 	.word	0xffffffff
	.align		4
        /*0008*/ 	.word	0x00000000
	.align		4
        /*000c*/ 	.word	0xfffffffe
	.align		4
        /*0010*/ 	.word	0x00000000
	.align		4
        /*0014*/ 	.word	0xfffffffd
	.align		4
        /*0018*/ 	.word	0x00000000
	.align		4
        /*001c*/ 	.word	0xfffffffc


//--------------------- .text._Z11gpuFloatFunPfS_S_ --------------------------
	.section	.text._Z11gpuFloatFunPfS_S_,"ax",@progbits
	.align	128
        .global         _Z11gpuFloatFunPfS_S_
        .type           _Z11gpuFloatFunPfS_S_,@function
        .size           _Z11gpuFloatFunPfS_S_,(.L_x_2 - _Z11gpuFloatFunPfS_S_)
        .other          _Z11gpuFloatFunPfS_S_,@"STO_CUDA_ENTRY STV_DEFAULT"
_Z11gpuFloatFunPfS_S_:
.text._Z11gpuFloatFunPfS_S_:
[----:B------:R-:W-:Y:S01]  /*0000*/  LDC R1, c[0x0][0x37c] ;  /* 0x0000df00ff017b82 */ /* 0x000fe20000000800 */
[----:B------:R-:W0:Y:S07]  /*0010*/  S2R R0, SR_TID.X ;  /* 0x0000000000007919 */ /* 0x000e2e0000002100 */
[----:B------:R-:W0:Y:S01]  /*0020*/  S2UR UR6, SR_CTAID.X ;  /* 0x00000000000679c3 */ /* 0x000e220000002500 */
[----:B------:R-:W1:Y:S07]  /*0030*/  LDCU.64 UR4, c[0x0][0x358] ;  /* 0x00006b00ff0477ac */ /* 0x000e6e0008000a00 */
[----:B------:R-:W0:Y:S08]  /*0040*/  LDC R9, c[0x0][0x360] ;  /* 0x0000d800ff097b82 */ /* 0x000e300000000800 */
[----:B------:R-:W2:Y:S08]  /*0050*/  LDC.64 R2, c[0x0][0x380] ;  /* 0x0000e000ff027b82 */ /* 0x000eb00000000a00 */
[----:B------:R-:W3:Y:S01]  /*0060*/  LDC.64 R4, c[0x0][0x388] ;  /* 0x0000e200ff047b82 */ /* 0x000ee20000000a00 */
[----:B0-----:R-:W-:-:S07]  /*0070*/  IMAD R9, R9, UR6, R0 ;  /* 0x0000000609097c24 */ /* 0x001fce000f8e0200 */
[----:B------:R-:W0:Y:S01]  /*0080*/  LDC.64 R6, c[0x0][0x390] ;  /* 0x0000e400ff067b82 */ /* 0x000e220000000a00 */
[----:B--2---:R-:W-:-:S06]  /*0090*/  IMAD.WIDE R2, R9, 0x4, R2 ;  /* 0x0000000409027825 */ /* 0x004fcc00078e0202 */
[----:B-1----:R-:W2:Y:S01]  /*00a0*/  LDG.E R2, desc[UR4][R2.64] ;  /* 0x0000000402027981 */ /* 0x002ea2000c1e1900 */
[----:B---3--:R-:W-:-:S06]  /*00b0*/  IMAD.WIDE R4, R9, 0x4, R4 ;  /* 0x0000000409047825 */ /* 0x008fcc00078e0204 */
[----:B------:R-:W2:Y:S01]  /*00c0*/  LDG.E R5, desc[UR4][R4.64] ;  /* 0x0000000404057981 */ /* 0x000ea2000c1e1900 */
[----:B0-----:R-:W-:-:S04]  /*00d0*/  IMAD.WIDE R6, R9, 0x4, R6 ;  /* 0x0000000409067825 */ /* 0x001fc800078e0206 */
[----:B--2---:R-:W-:-:S05]  /*00e0*/  FADD R9, R2, R5 ;  /* 0x0000000502097221 */ /* 0x004fca0000000000 */
[----:B------:R-:W-:Y:S01]  /*00f0*/  STG.E desc[UR4][R6.64], R9 ;  /* 0x0000000906007986 */ /* 0x000fe2000c101904 */
[----:B------:R-:W-:Y:S05]  /*0100*/  EXIT ;  /* 0x000000000000794d */ /* 0x000fea0003800000 */
.L_x_0:
[----:B------:R-:W-:-:S00]  /*0110*/  BRA `(.L_x_0) ;  /* 0xfffffffc00fc7947 */ /* 0x000fc0000383ffff */
[----:B------:R-:W-:-:S00]  /*0120*/  NOP ;  /* 0x0000000000007918 */ /* 0x000fc00000000000 */
        /* <DEDUP_REMOVED lines=13> */
.L_x_2:


//--------------------- .text._Z9gpuIntFunPiS_S_  --------------------------
	.section	.text._Z9gpuIntFunPiS_S_,"ax",@progbits
	.align	128
        .global         _Z9gpuIntFunPiS_S_
        .type           _Z9gpuIntFunPiS_S_,@function
        .size           _Z9gpuIntFunPiS_S_,(.L_x_3 - _Z9gpuIntFunPiS_S_)
        .other          _Z9gpuIntFunPiS_S_,@"STO_CUDA_ENTRY STV_DEFAULT"
_Z9gpuIntFunPiS_S_:
.text._Z9gpuIntFunPiS_S_:
        /* <DEDUP_REMOVED lines=13> */
[----:B0-----:R-:W-:Y:S01]  /*00d0*/  IMAD.WIDE R6, R9, 0x4, R6 ;  /* 0x0000000409067825 */ /* 0x001fe200078e0206 */
[----:B--2---:R-:W-:-:S05]  /*00e0*/  IADD3 R9, PT, PT, R2, R5, RZ ;  /* 0x0000000502097210 */ /* 0x004fca0007ffe0ff */
[----:B------:R-:W-:Y:S01]  /*00f0*/  STG.E desc[UR4][R6.64], R9 ;  /* 0x0000000906007986 */ /* 0x000fe2000c101904 */
[----:B------:R-:W-:Y:S05]  /*0100*/  EXIT ;  /* 0x000000000000794d */ /* 0x000fea0003800000 */
.L_x_1:
        /* <DEDUP_REMOVED lines=15> */
.L_x_3:


//--------------------- .nv.shared.reserved.0     --------------------------
	.section	.nv.shared.reserved.0,"aw",@nobits
	.weak		__nv_reservedSMEM_offset_0_alias
	.size		__nv_reservedSMEM_offset_0_alias, 0, 64
	.other		__nv_reservedSMEM_offset_0_alias,@"STO_CUDA_RESERVED_SHARED STV_DEFAULT"
__nv_reservedSMEM_offset_0_alias:
	.zero		0
	.zero		64


//--------------------- .nv.constant0._Z11gpuFloatFunPfS_S_ --------------------------
	.section	.nv.constant0._Z11gpuFloatFunPfS_S_,"a",@progbits
	.sectionflags	@""
	.align	4
.nv.constant0._Z11gpuFloatFunPfS_S_:
	.zero		920


//--------------------- .nv.constant0._Z9gpuIntFunPiS_S_ --------------------------
	.section	.nv.constant0._Z9gpuIntFunPiS_S_,"a",@progbits
	.sectionflags	@""
	.align	4
.nv.constant0._Z9gpuIntFunPiS_S_:
	.zero		920


//--------------------- SYMBOLS --------------------------

	.type		.nv.reservedSmem.offset0,@object
	.size		.nv.reservedSmem.offset0,0x4
